//
// Generated by NVIDIA NVVM Compiler
//
// Compiler Build ID: CL-36424714
// Cuda compilation tools, release 13.0, V13.0.88
// Based on NVVM 20.0.0
//

.version 9.0
.target sm_100
.address_size 64

	// .globl	_Z10readOffsetPfS_ii

.visible .entry _Z10readOffsetPfS_ii(
	.param .u64 .ptr .align 1 _Z10readOffsetPfS_ii_param_0,
	.param .u64 .ptr .align 1 _Z10readOffsetPfS_ii_param_1,
	.param .u32 _Z10readOffsetPfS_ii_param_2,
	.param .u32 _Z10readOffsetPfS_ii_param_3
)
{
	.reg .pred 	%p<2>;
	.reg .b32 	%r<8>;
	.reg .b32 	%f<2>;
	.reg .b64 	%rd<9>;

	ld.param.u64 	%rd1, [_Z10readOffsetPfS_ii_param_0];
	ld.param.u64 	%rd2, [_Z10readOffsetPfS_ii_param_1];
	ld.param.u32 	%r3, [_Z10readOffsetPfS_ii_param_2];
	ld.param.u32 	%r4, [_Z10readOffsetPfS_ii_param_3];
	mov.u32 	%r5, %ntid.x;
	mov.u32 	%r6, %ctaid.x;
	mov.u32 	%r7, %tid.x;
	mad.lo.s32 	%r1, %r5, %r6, %r7;
	add.s32 	%r2, %r4, %r1;
	setp.ge.u32 	%p1, %r2, %r3;
	@%p1 bra 	$L__BB0_2;
	cvta.to.global.u64 	%rd3, %rd1;
	cvta.to.global.u64 	%rd4, %rd2;
	mul.wide.u32 	%rd5, %r2, 4;
	add.s64 	%rd6, %rd3, %rd5;
	ld.global.f32 	%f1, [%rd6];
	mul.wide.u32 	%rd7, %r1, 4;
	add.s64 	%rd8, %rd4, %rd7;
	st.global.f32 	[%rd8], %f1;
$L__BB0_2:
	ret;

}


// ===== COMPILED SASS (sm_100) =====

	.target	sm_100

	.elftype	@"ET_EXEC"


//--------------------- .note.nv.tkinfo           --------------------------
	.section	.note.nv.tkinfo,"",@"SHT_NOTE"
	.sectionflags	@"SHF_NOTE_NV_TKINFO"
	.tkinfo
        /*0018*/ 	.word	0x00000002
        /*0030*/ 	.string	""
        /*0030*/ 	.string	"ptxas"
        /*0030*/ 	.string	"Cuda compilation tools, release 13.0, V13.0.88"
        /*0030*/ 	.string	"Build cuda_13.0.r13.0/compiler.36424714_0"
        /*0030*/ 	.string	"-arch sm_100 -m 64 "



//--------------------- .note.nv.cuinfo           --------------------------
	.section	.note.nv.cuinfo,"",@"SHT_NOTE"
	.sectionflags	@"SHF_NOTE_NV_CUINFO"
        /*0018*/ 	.short	0x0002
        /*001a*/ 	.short	0x0064
        /*001c*/ 	.short	0x0082
	.zero		2


//--------------------- .nv.info                  --------------------------
	.section	.nv.info,"",@"SHT_CUDA_INFO"
	.align	4


	//----- nvinfo : EIATTR_REGCOUNT
	.align		4
        /*0000*/ 	.byte	0x04, 0x2f
        /*0002*/ 	.short	(.L_1 - .L_0)
	.align		4
.L_0:
        /*0004*/ 	.word	index@(_Z10readOffsetPfS_ii)
        /*0008*/ 	.word	0x0000000a


	//----- nvinfo : EIATTR_FRAME_SIZE
	.align		4
.L_1:
        /*000c*/ 	.byte	0x04, 0x11
        /*000e*/ 	.short	(.L_3 - .L_2)
	.align		4
.L_2:
        /*0010*/ 	.word	index@(_Z10readOffsetPfS_ii)
        /*0014*/ 	.word	0x00000000


	//----- nvinfo : EIATTR_MIN_STACK_SIZE
	.align		4
.L_3:
        /*0018*/ 	.byte	0x04, 0x12
        /*001a*/ 	.short	(.L_5 - .L_4)
	.align		4
.L_4:
        /*001c*/ 	.word	index@(_Z10readOffsetPfS_ii)
        /*0020*/ 	.word	0x00000000
.L_5:


//--------------------- .nv.compat                --------------------------
	.section	.nv.compat,"",@"SHT_CUDA_COMPAT_INFO"
	.align	4
        /*0000*/ 	.byte	0x02, 0x09, 0x00, 0x00, 0x02, 0x02, 0x01, 0x00, 0x02, 0x05, 0x05, 0x00, 0x03, 0x07, 0x01, 0x01
        /*0010*/ 	.byte	0x02, 0x03, 0x00, 0x00, 0x02, 0x06, 0x01, 0x00, 0x04, 0x0b, 0x08, 0x00, 0x09, 0x00, 0x00, 0x00
        /*0020*/ 	.byte	0x00, 0x00, 0x00, 0x00


//--------------------- .nv.info._Z10readOffsetPfS_ii --------------------------
	.section	.nv.info._Z10readOffsetPfS_ii,"",@"SHT_CUDA_INFO"
	.sectionflags	@""
	.align	4


	//----- nvinfo : EIATTR_CUDA_API_VERSION
	.align		4
        /*0000*/ 	.byte	0x04, 0x37
        /*0002*/ 	.short	(.L_7 - .L_6)
.L_6:
        /*0004*/ 	.word	0x00000082


	//----- nvinfo : EIATTR_KPARAM_INFO
	.align		4
.L_7:
        /*0008*/ 	.byte	0x04, 0x17
        /*000a*/ 	.short	(.L_9 - .L_8)
.L_8:
        /*000c*/ 	.word	0x00000000
        /*0010*/ 	.short	0x0003
        /*0012*/ 	.short	0x0014
        /*0014*/ 	.byte	0x00, 0xf0, 0x11, 0x00


	//----- nvinfo : EIATTR_KPARAM_INFO
	.align		4
.L_9:
        /*0018*/ 	.byte	0x04, 0x17
        /*001a*/ 	.short	(.L_11 - .L_10)
.L_10:
        /*001c*/ 	.word	0x00000000
        /*0020*/ 	.short	0x0002
        /*0022*/ 	.short	0x0010
        /*0024*/ 	.byte	0x00, 0xf0, 0x11, 0x00


	//----- nvinfo : EIATTR_KPARAM_INFO
	.align		4
.L_11:
        /*0028*/ 	.byte	0x04, 0x17
        /*002a*/ 	.short	(.L_13 - .L_12)
.L_12:
        /*002c*/ 	.word	0x00000000
        /*0030*/ 	.short	0x0001
        /*0032*/ 	.short	0x0008
        /*0034*/ 	.byte	0x00, 0xf5, 0x21, 0x00


	//----- nvinfo : EIATTR_KPARAM_INFO
	.align		4
.L_13:
        /*0038*/ 	.byte	0x04, 0x17
        /*003a*/ 	.short	(.L_15 - .L_14)
.L_14:
        /*003c*/ 	.word	0x00000000
        /*0040*/ 	.short	0x0000
        /*0042*/ 	.short	0x0000
        /*0044*/ 	.byte	0x00, 0xf5, 0x21, 0x00


	//----- nvinfo : EIATTR_SPARSE_MMA_MASK
	.align		4
.L_15:
        /*0048*/ 	.byte	0x03, 0x50
        /*004a*/ 	.short	0x0000


	//----- nvinfo : EIATTR_MAXREG_COUNT
	.align		4
        /*004c*/ 	.byte	0x03, 0x1b
        /*004e*/ 	.short	0x00ff


	//----- nvinfo : EIATTR_MERCURY_ISA_VERSION
	.align		4
        /*0050*/ 	.byte	0x03, 0x5f
        /*0052*/ 	.short	0x0101


	//----- nvinfo : EIATTR_VRC_CTA_INIT_COUNT
	.align		4
        /*0054*/ 	.byte	0x02, 0x4a
	.zero		1
	.zero		1


	//----- nvinfo : EIATTR_EXIT_INSTR_OFFSETS
	.align		4
        /*0058*/ 	.byte	0x04, 0x1c
        /*005a*/ 	.short	(.L_17 - .L_16)


	//   ....[0]....
.L_16:
        /*005c*/ 	.word	0x00000080


	//   ....[1]....
        /*0060*/ 	.word	0x00000100


	//----- nvinfo : EIATTR_CBANK_PARAM_SIZE
	.align		4
.L_17:
        /*0064*/ 	.byte	0x03, 0x19
        /*0066*/ 	.short	0x0018


	//----- nvinfo : EIATTR_PARAM_CBANK
	.align		4
        /*0068*/ 	.byte	0x04, 0x0a
        /*006a*/ 	.short	(.L_19 - .L_18)
	.align		4
.L_18:
        /*006c*/ 	.word	index@(.nv.constant0._Z10readOffsetPfS_ii)
        /*0070*/ 	.short	0x0380
        /*0072*/ 	.short	0x0018


	//----- nvinfo : EIATTR_SW_WAR
	.align		4
.L_19:
        /*0074*/ 	.byte	0x04, 0x36
        /*0076*/ 	.short	(.L_21 - .L_20)
.L_20:
        /*0078*/ 	.word	0x00000008
.L_21:


//--------------------- .nv.callgraph             --------------------------
	.section	.nv.callgraph,"",@"SHT_CUDA_CALLGRAPH"
	.align	4
	.sectionentsize	8
	.align		4
        /*0000*/ 	.word	0x00000000
	.align		4
        /*0004*/ 	.word	0xffffffff
	.align		4
        /*0008*/ 	.word	0x00000000
	.align		4
        /*000c*/ 	.word	0xfffffffe
	.align		4
        /*0010*/ 	.word	0x00000000
	.align		4
        /*0014*/ 	.word	0xfffffffd
	.align		4
        /*0018*/ 	.word	0x00000000
	.align		4
        /*001c*/ 	.word	0xfffffffc


//--------------------- .text._Z10readOffsetPfS_ii --------------------------
	.section	.text._Z10readOffsetPfS_ii,"ax",@progbits
	.align	128
        .global         _Z10readOffsetPfS_ii
        .type           _Z10readOffsetPfS_ii,@function
        .size           _Z10readOffsetPfS_ii,(.L_x_1 - _Z10readOffsetPfS_ii)
        .other          _Z10readOffsetPfS_ii,@"STO_CUDA_ENTRY STV_DEFAULT"
_Z10readOffsetPfS_ii:
.text._Z10readOffsetPfS_ii:
[----:B------:R-:W-:Y:S01]  /*0000*/  LDC R1, c[0x0][0x37c] ;  /* 0x0000df00ff017b82 */ /* 0x000fe20000000800 */
[----:B------:R-:W0:Y:S01]  /*0010*/  S2R R7, SR_CTAID.X ;  /* 0x0000000000077919 */ /* 0x000e220000002500 */
[----:B------:R-:W0:Y:S01]  /*0020*/  LDCU UR4, c[0x0][0x360] ;  /* 0x00006c00ff0477ac */ /* 0x000e220008000800 */
[----:B------:R-:W0:Y:S01]  /*0030*/  S2R R0, SR_TID.X ;  /* 0x0000000000007919 */ /* 0x000e220000002100 */
[----:B------:R-:W1:Y:S01]  /*0040*/  LDCU.64 UR6, c[0x0][0x390] ;  /* 0x00007200ff0677ac */ /* 0x000e620008000a00 */
[----:B0-----:R-:W-:-:S05]  /*0050*/  IMAD R7, R7, UR4, R0 ;  /* 0x0000000407077c24 */ /* 0x001fca000f8e0200 */
[----:B-1----:R-:W-:-:S04]  /*0060*/  IADD3 R5, PT, PT, R7, UR7, RZ ;  /* 0x0000000707057c10 */ /* 0x002fc8000fffe0ff */
[----:B------:R-:W-:-:S13]  /*0070*/  ISETP.GE.U32.AND P0, PT, R5, UR6, PT ;  /* 0x0000000605007c0c */ /* 0x000fda000bf06070 */
[----:B------:R-:W-:Y:S05]  /*0080*/  @P0 EXIT ;  /* 0x000000000000094d */ /* 0x000fea0003800000 */
[----:B------:R-:W0:Y:S01]  /*0090*/  LDC.64 R2, c[0x0][0x380] ;  /* 0x0000e000ff027b82 */ /* 0x000e220000000a00 */
[----:B------:R-:W1:Y:S01]  /*00a0*/  LDCU.64 UR4, c[0x0][0x358] ;  /* 0x00006b00ff0477ac */ /* 0x000e620008000a00 */
[----:B0-----:R-:W-:-:S06]  /*00b0*/  IMAD.WIDE.U32 R2, R5, 0x4, R2 ;  /* 0x0000000405027825 */ /* 0x001fcc00078e0002 */
[----:B------:R-:W0:Y:S01]  /*00c0*/  LDC.64 R4, c[0x0][0x388] ;  /* 0x0000e200ff047b82 */ /* 0x000e220000000a00 */
[----:B-1----:R-:W2:Y:S01]  /*00d0*/  LDG.E R3, desc[UR4][R2.64] ;  /* 0x0000000402037981 */ /* 0x002ea2000c1e1900 */
[----:B0-----:R-:W-:-:S05]  /*00e0*/  IMAD.WIDE.U32 R4, R7, 0x4, R4 ;  /* 0x0000000407047825 */ /* 0x001fca00078e0004 */
[----:B--2---:R-:W-:Y:S01]  /*00f0*/  STG.E desc[UR4][R4.64], R3 ;  /* 0x0000000304007986 */ /* 0x004fe2000c101904 */
[----:B------:R-:W-:Y:S05]  /*0100*/  EXIT ;  /* 0x000000000000794d */ /* 0x000fea0003800000 */
.L_x_0:
[----:B------:R-:W-:-:S00]  /*0110*/  BRA `(.L_x_0) ;  /* 0xfffffffc00fc7947 */ /* 0x000fc0000383ffff */
[----:B------:R-:W-:-:S00]  /*0120*/  NOP ;  /* 0x0000000000007918 */ /* 0x000fc00000000000 */
        /* <DEDUP_REMOVED lines=13> */
.L_x_1:


//--------------------- .nv.shared.reserved.0     --------------------------
	.section	.nv.shared.reserved.0,"aw",@nobits
	.weak		__nv_reservedSMEM_offset_0_alias
	.size		__nv_reservedSMEM_offset_0_alias, 0, 64
	.other		__nv_reservedSMEM_offset_0_alias,@"STO_CUDA_RESERVED_SHARED STV_DEFAULT"
__nv_reservedSMEM_offset_0_alias:
	.zero		0
	.zero		64


//--------------------- .nv.constant0._Z10readOffsetPfS_ii --------------------------
	.section	.nv.constant0._Z10readOffsetPfS_ii,"a",@progbits
	.sectionflags	@""
	.align	4
.nv.constant0._Z10readOffsetPfS_ii:
	.zero		920


//--------------------- SYMBOLS --------------------------

	.type		.nv.reservedSmem.offset0,@object
	.size		.nv.reservedSmem.offset0,0x4
